//
// Generated by NVIDIA NVVM Compiler
//
// Compiler Build ID: CL-36424714
// Cuda compilation tools, release 13.0, V13.0.88
// Based on NVVM 20.0.0
//

.version 9.0
.target sm_100
.address_size 64

	// .globl	_Z15MatrixMulKernelPfS_S_i
// _ZZ15MatrixMulKernelPfS_S_iE6M_tile has been demoted
// _ZZ15MatrixMulKernelPfS_S_iE6N_tile has been demoted

.visible .entry _Z15MatrixMulKernelPfS_S_i(
	.param .u64 .ptr .align 1 _Z15MatrixMulKernelPfS_S_i_param_0,
	.param .u64 .ptr .align 1 _Z15MatrixMulKernelPfS_S_i_param_1,
	.param .u64 .ptr .align 1 _Z15MatrixMulKernelPfS_S_i_param_2,
	.param .u32 _Z15MatrixMulKernelPfS_S_i_param_3
)
{
	.reg .pred 	%p<8>;
	.reg .b32 	%r<43>;
	.reg .b32 	%f<63>;
	.reg .b64 	%rd<13>;
	// demoted variable
	.shared .align 4 .b8 _ZZ15MatrixMulKernelPfS_S_iE6M_tile[1024];
	// demoted variable
	.shared .align 4 .b8 _ZZ15MatrixMulKernelPfS_S_iE6N_tile[1024];
	ld.param.u64 	%rd4, [_Z15MatrixMulKernelPfS_S_i_param_0];
	ld.param.u64 	%rd5, [_Z15MatrixMulKernelPfS_S_i_param_1];
	ld.param.u64 	%rd6, [_Z15MatrixMulKernelPfS_S_i_param_2];
	ld.param.u32 	%r24, [_Z15MatrixMulKernelPfS_S_i_param_3];
	mov.u32 	%r25, %ctaid.y;
	shl.b32 	%r26, %r25, 4;
	mov.u32 	%r40, %tid.y;
	add.s32 	%r2, %r26, %r40;
	mov.u32 	%r27, %ctaid.x;
	shl.b32 	%r3, %r27, 4;
	mov.u32 	%r38, %tid.x;
	add.s32 	%r5, %r3, %r38;
	setp.lt.s32 	%p1, %r24, 1;
	mov.f32 	%f62, 0f00000000;
	@%p1 bra 	$L__BB0_7;
	add.s32 	%r28, %r24, 15;
	shr.u32 	%r29, %r28, 4;
	shl.b32 	%r30, %r40, 6;
	mov.u32 	%r31, _ZZ15MatrixMulKernelPfS_S_iE6M_tile;
	add.s32 	%r6, %r31, %r30;
	shl.b32 	%r32, %r38, 2;
	add.s32 	%r7, %r6, %r32;
	mov.u32 	%r33, _ZZ15MatrixMulKernelPfS_S_iE6N_tile;
	add.s32 	%r9, %r33, %r32;
	add.s32 	%r8, %r9, %r30;
	neg.s32 	%r42, %r29;
	mad.lo.s32 	%r34, %r40, %r24, %r38;
	add.s32 	%r41, %r34, %r3;
	shl.b32 	%r12, %r24, 4;
	mad.lo.s32 	%r39, %r24, %r2, %r38;
	cvta.to.global.u64 	%rd1, %rd4;
	cvta.to.global.u64 	%rd2, %rd5;
	mov.f32 	%f62, 0f00000000;
$L__BB0_2:
	setp.ge.u32 	%p2, %r2, %r24;
	mul.wide.s32 	%rd7, %r39, 4;
	add.s64 	%rd3, %rd1, %rd7;
	setp.ge.s32 	%p3, %r38, %r24;
	mov.f32 	%f60, 0f00000000;
	or.pred  	%p4, %p2, %p3;
	@%p4 bra 	$L__BB0_4;
	ld.global.f32 	%f60, [%rd3];
$L__BB0_4:
	st.shared.f32 	[%r7], %f60;
	mov.f32 	%f61, 0f00000000;
	max.s32 	%r35, %r5, %r40;
	setp.ge.s32 	%p5, %r35, %r24;
	@%p5 bra 	$L__BB0_6;
	mul.wide.s32 	%rd8, %r41, 4;
	add.s64 	%rd9, %rd2, %rd8;
	ld.global.f32 	%f61, [%rd9];
$L__BB0_6:
	st.shared.f32 	[%r8], %f61;
	bar.sync 	0;
	ld.shared.f32 	%f12, [%r6];
	ld.shared.f32 	%f13, [%r9];
	fma.rn.f32 	%f14, %f12, %f13, %f62;
	ld.shared.f32 	%f15, [%r6+4];
	ld.shared.f32 	%f16, [%r9+64];
	fma.rn.f32 	%f17, %f15, %f16, %f14;
	ld.shared.f32 	%f18, [%r6+8];
	ld.shared.f32 	%f19, [%r9+128];
	fma.rn.f32 	%f20, %f18, %f19, %f17;
	ld.shared.f32 	%f21, [%r6+12];
	ld.shared.f32 	%f22, [%r9+192];
	fma.rn.f32 	%f23, %f21, %f22, %f20;
	ld.shared.f32 	%f24, [%r6+16];
	ld.shared.f32 	%f25, [%r9+256];
	fma.rn.f32 	%f26, %f24, %f25, %f23;
	ld.shared.f32 	%f27, [%r6+20];
	ld.shared.f32 	%f28, [%r9+320];
	fma.rn.f32 	%f29, %f27, %f28, %f26;
	ld.shared.f32 	%f30, [%r6+24];
	ld.shared.f32 	%f31, [%r9+384];
	fma.rn.f32 	%f32, %f30, %f31, %f29;
	ld.shared.f32 	%f33, [%r6+28];
	ld.shared.f32 	%f34, [%r9+448];
	fma.rn.f32 	%f35, %f33, %f34, %f32;
	ld.shared.f32 	%f36, [%r6+32];
	ld.shared.f32 	%f37, [%r9+512];
	fma.rn.f32 	%f38, %f36, %f37, %f35;
	ld.shared.f32 	%f39, [%r6+36];
	ld.shared.f32 	%f40, [%r9+576];
	fma.rn.f32 	%f41, %f39, %f40, %f38;
	ld.shared.f32 	%f42, [%r6+40];
	ld.shared.f32 	%f43, [%r9+640];
	fma.rn.f32 	%f44, %f42, %f43, %f41;
	ld.shared.f32 	%f45, [%r6+44];
	ld.shared.f32 	%f46, [%r9+704];
	fma.rn.f32 	%f47, %f45, %f46, %f44;
	ld.shared.f32 	%f48, [%r6+48];
	ld.shared.f32 	%f49, [%r9+768];
	fma.rn.f32 	%f50, %f48, %f49, %f47;
	ld.shared.f32 	%f51, [%r6+52];
	ld.shared.f32 	%f52, [%r9+832];
	fma.rn.f32 	%f53, %f51, %f52, %f50;
	ld.shared.f32 	%f54, [%r6+56];
	ld.shared.f32 	%f55, [%r9+896];
	fma.rn.f32 	%f56, %f54, %f55, %f53;
	ld.shared.f32 	%f57, [%r6+60];
	ld.shared.f32 	%f58, [%r9+960];
	fma.rn.f32 	%f62, %f57, %f58, %f56;
	bar.sync 	0;
	add.s32 	%r42, %r42, 1;
	setp.ne.s32 	%p6, %r42, 0;
	add.s32 	%r41, %r41, %r12;
	add.s32 	%r40, %r40, 16;
	add.s32 	%r39, %r39, 16;
	add.s32 	%r38, %r38, 16;
	@%p6 bra 	$L__BB0_2;
$L__BB0_7:
	max.s32 	%r36, %r2, %r5;
	setp.ge.s32 	%p7, %r36, %r24;
	@%p7 bra 	$L__BB0_9;
	mad.lo.s32 	%r37, %r24, %r2, %r5;
	cvta.to.global.u64 	%rd10, %rd6;
	mul.wide.s32 	%rd11, %r37, 4;
	add.s64 	%rd12, %rd10, %rd11;
	st.global.f32 	[%rd12], %f62;
$L__BB0_9:
	ret;

}


// ===== COMPILED SASS (sm_100) =====

	.target	sm_100

	.elftype	@"ET_EXEC"


//--------------------- .note.nv.tkinfo           --------------------------
	.section	.note.nv.tkinfo,"",@"SHT_NOTE"
	.sectionflags	@"SHF_NOTE_NV_TKINFO"
	.tkinfo
        /*0018*/ 	.word	0x00000002
        /*0030*/ 	.string	""
        /*0030*/ 	.string	"ptxas"
        /*0030*/ 	.string	"Cuda compilation tools, release 13.0, V13.0.88"
        /*0030*/ 	.string	"Build cuda_13.0.r13.0/compiler.36424714_0"
        /*0030*/ 	.string	"-arch sm_100 -m 64 "



//--------------------- .note.nv.cuinfo           --------------------------
	.section	.note.nv.cuinfo,"",@"SHT_NOTE"
	.sectionflags	@"SHF_NOTE_NV_CUINFO"
        /*0018*/ 	.short	0x0002
        /*001a*/ 	.short	0x0064
        /*001c*/ 	.short	0x0082
	.zero		2


//--------------------- .nv.info                  --------------------------
	.section	.nv.info,"",@"SHT_CUDA_INFO"
	.align	4


	//----- nvinfo : EIATTR_REGCOUNT
	.align		4
        /*0000*/ 	.byte	0x04, 0x2f
        /*0002*/ 	.short	(.L_1 - .L_0)
	.align		4
.L_0:
        /*0004*/ 	.word	index@(_Z15MatrixMulKernelPfS_S_i)
        /*0008*/ 	.word	0x00000020


	//----- nvinfo : EIATTR_FRAME_SIZE
	.align		4
.L_1:
        /*000c*/ 	.byte	0x04, 0x11
        /*000e*/ 	.short	(.L_3 - .L_2)
	.align		4
.L_2:
        /*0010*/ 	.word	index@(_Z15MatrixMulKernelPfS_S_i)
        /*0014*/ 	.word	0x00000000


	//----- nvinfo : EIATTR_MIN_STACK_SIZE
	.align		4
.L_3:
        /*0018*/ 	.byte	0x04, 0x12
        /*001a*/ 	.short	(.L_5 - .L_4)
	.align		4
.L_4:
        /*001c*/ 	.word	index@(_Z15MatrixMulKernelPfS_S_i)
        /*0020*/ 	.word	0x00000000
.L_5:


//--------------------- .nv.compat                --------------------------
	.section	.nv.compat,"",@"SHT_CUDA_COMPAT_INFO"
	.align	4
        /*0000*/ 	.byte	0x02, 0x09, 0x00, 0x00, 0x02, 0x02, 0x01, 0x00, 0x02, 0x05, 0x05, 0x00, 0x03, 0x07, 0x01, 0x01
        /*0010*/ 	.byte	0x02, 0x03, 0x00, 0x00, 0x02, 0x06, 0x01, 0x00, 0x04, 0x0b, 0x08, 0x00, 0x09, 0x00, 0x00, 0x00
        /*0020*/ 	.byte	0x00, 0x00, 0x00, 0x00


//--------------------- .nv.info._Z15MatrixMulKernelPfS_S_i --------------------------
	.section	.nv.info._Z15MatrixMulKernelPfS_S_i,"",@"SHT_CUDA_INFO"
	.sectionflags	@""
	.align	4


	//----- nvinfo : EIATTR_CUDA_API_VERSION
	.align		4
        /*0000*/ 	.byte	0x04, 0x37
        /*0002*/ 	.short	(.L_7 - .L_6)
.L_6:
        /*0004*/ 	.word	0x00000082


	//----- nvinfo : EIATTR_KPARAM_INFO
	.align		4
.L_7:
        /*0008*/ 	.byte	0x04, 0x17
        /*000a*/ 	.short	(.L_9 - .L_8)
.L_8:
        /*000c*/ 	.word	0x00000000
        /*0010*/ 	.short	0x0003
        /*0012*/ 	.short	0x0018
        /*0014*/ 	.byte	0x00, 0xf0, 0x11, 0x00


	//----- nvinfo : EIATTR_KPARAM_INFO
	.align		4
.L_9:
        /*0018*/ 	.byte	0x04, 0x17
        /*001a*/ 	.short	(.L_11 - .L_10)
.L_10:
        /*001c*/ 	.word	0x00000000
        /*0020*/ 	.short	0x0002
        /*0022*/ 	.short	0x0010
        /*0024*/ 	.byte	0x00, 0xf5, 0x21, 0x00


	//----- nvinfo : EIATTR_KPARAM_INFO
	.align		4
.L_11:
        /*0028*/ 	.byte	0x04, 0x17
        /*002a*/ 	.short	(.L_13 - .L_12)
.L_12:
        /*002c*/ 	.word	0x00000000
        /*0030*/ 	.short	0x0001
        /*0032*/ 	.short	0x0008
        /*0034*/ 	.byte	0x00, 0xf5, 0x21, 0x00


	//----- nvinfo : EIATTR_KPARAM_INFO
	.align		4
.L_13:
        /*0038*/ 	.byte	0x04, 0x17
        /*003a*/ 	.short	(.L_15 - .L_14)
.L_14:
        /*003c*/ 	.word	0x00000000
        /*0040*/ 	.short	0x0000
        /*0042*/ 	.short	0x0000
        /*0044*/ 	.byte	0x00, 0xf5, 0x21, 0x00


	//----- nvinfo : EIATTR_SPARSE_MMA_MASK
	.align		4
.L_15:
        /*0048*/ 	.byte	0x03, 0x50
        /*004a*/ 	.short	0x0000


	//----- nvinfo : EIATTR_MAXREG_COUNT
	.align		4
        /*004c*/ 	.byte	0x03, 0x1b
        /*004e*/ 	.short	0x00ff


	//----- nvinfo : EIATTR_NUM_BARRIERS
	.align		4
        /*0050*/ 	.byte	0x02, 0x4c
        /*0052*/ 	.byte	0x01
	.zero		1


	//----- nvinfo : EIATTR_MERCURY_ISA_VERSION
	.align		4
        /*0054*/ 	.byte	0x03, 0x5f
        /*0056*/ 	.short	0x0101


	//----- nvinfo : EIATTR_VRC_CTA_INIT_COUNT
	.align		4
        /*0058*/ 	.byte	0x02, 0x4a
	.zero		1
	.zero		1


	//----- nvinfo : EIATTR_EXIT_INSTR_OFFSETS
	.align		4
        /*005c*/ 	.byte	0x04, 0x1c
        /*005e*/ 	.short	(.L_17 - .L_16)


	//   ....[0]....
.L_16:
        /*0060*/ 	.word	0x000005c0


	//   ....[1]....
        /*0064*/ 	.word	0x00000610


	//----- nvinfo : EIATTR_CBANK_PARAM_SIZE
	.align		4
.L_17:
        /*0068*/ 	.byte	0x03, 0x19
        /*006a*/ 	.short	0x001c


	//----- nvinfo : EIATTR_PARAM_CBANK
	.align		4
        /*006c*/ 	.byte	0x04, 0x0a
        /*006e*/ 	.short	(.L_19 - .L_18)
	.align		4
.L_18:
        /*0070*/ 	.word	index@(.nv.constant0._Z15MatrixMulKernelPfS_S_i)
        /*0074*/ 	.short	0x0380
        /*0076*/ 	.short	0x001c


	//----- nvinfo : EIATTR_SW_WAR
	.align		4
.L_19:
        /*0078*/ 	.byte	0x04, 0x36
        /*007a*/ 	.short	(.L_21 - .L_20)
.L_20:
        /*007c*/ 	.word	0x00000008
.L_21:


//--------------------- .nv.callgraph             --------------------------
	.section	.nv.callgraph,"",@"SHT_CUDA_CALLGRAPH"
	.align	4
	.sectionentsize	8
	.align		4
        /*0000*/ 	.word	0x00000000
	.align		4
        /*0004*/ 	.word	0xffffffff
	.align		4
        /*0008*/ 	.word	0x00000000
	.align		4
        /*000c*/ 	.word	0xfffffffe
	.align		4
        /*0010*/ 	.word	0x00000000
	.align		4
        /*0014*/ 	.word	0xfffffffd
	.align		4
        /*0018*/ 	.word	0x00000000
	.align		4
        /*001c*/ 	.word	0xfffffffc


//--------------------- .text._Z15MatrixMulKernelPfS_S_i --------------------------
	.section	.text._Z15MatrixMulKernelPfS_S_i,"ax",@progbits
	.align	128
        .global         _Z15MatrixMulKernelPfS_S_i
        .type           _Z15MatrixMulKernelPfS_S_i,@function
        .size           _Z15MatrixMulKernelPfS_S_i,(.L_x_3 - _Z15MatrixMulKernelPfS_S_i)
        .other          _Z15MatrixMulKernelPfS_S_i,@"STO_CUDA_ENTRY STV_DEFAULT"
_Z15MatrixMulKernelPfS_S_i:
.text._Z15MatrixMulKernelPfS_S_i:
[----:B------:R-:W-:Y:S01]  /*0000*/  LDC R1, c[0x0][0x37c] ;  /* 0x0000df00ff017b82 */ /* 0x000fe20000000800 */
[----:B------:R-:W0:Y:S01]  /*0010*/  LDCU UR4, c[0x0][0x398] ;  /* 0x00007300ff0477ac */ /* 0x000e220008000800 */
[----:B------:R-:W1:Y:S01]  /*0020*/  S2R R5, SR_CTAID.Y ;  /* 0x0000000000057919 */ /* 0x000e620000002600 */
[----:B------:R-:W-:Y:S01]  /*0030*/  HFMA2 R25, -RZ, RZ, 0, 0 ;  /* 0x00000000ff197431 */ /* 0x000fe200000001ff */
[----:B------:R-:W2:Y:S01]  /*0040*/  LDCU.64 UR8, c[0x0][0x358] ;  /* 0x00006b00ff0877ac */ /* 0x000ea20008000a00 */
[----:B------:R-:W1:Y:S01]  /*0050*/  S2R R3, SR_TID.Y ;  /* 0x0000000000037919 */ /* 0x000e620000002200 */
[----:B------:R-:W3:Y:S01]  /*0060*/  S2R R10, SR_CTAID.X ;  /* 0x00000000000a7919 */ /* 0x000ee20000002500 */
[----:B------:R-:W3:Y:S01]  /*0070*/  S2R R2, SR_TID.X ;  /* 0x0000000000027919 */ /* 0x000ee20000002100 */
[----:B0-----:R-:W-:-:S04]  /*0080*/  MOV R6, UR4 ;  /* 0x0000000400067c02 */ /* 0x001fc80008000f00 */
[----:B------:R-:W-:Y:S02]  /*0090*/  ISETP.GE.AND P0, PT, R6, 0x1, PT ;  /* 0x000000010600780c */ /* 0x000fe40003f06270 */
[----:B-1----:R-:W-:Y:S02]  /*00a0*/  LEA R5, R5, R3, 0x4 ;  /* 0x0000000305057211 */ /* 0x002fe400078e20ff */
[----:B---3--:R-:W-:-:S09]  /*00b0*/  LEA R4, R10, R2, 0x4 ;  /* 0x000000020a047211 */ /* 0x008fd200078e20ff */
[----:B--2---:R-:W-:Y:S05]  /*00c0*/  @!P0 BRA `(.L_x_0) ;  /* 0x0000000400348947 */ /* 0x004fea0003800000 */
[----:B------:R-:W0:Y:S01]  /*00d0*/  S2UR UR6, SR_CgaCtaId ;  /* 0x00000000000679c3 */ /* 0x000e220000008800 */
[----:B------:R-:W-:Y:S01]  /*00e0*/  UMOV UR4, 0x400 ;  /* 0x0000040000047882 */ /* 0x000fe20000000000 */
[----:B------:R-:W-:Y:S01]  /*00f0*/  IADD3 R8, PT, PT, R6, 0xf, RZ ;  /* 0x0000000f06087810 */ /* 0x000fe20007ffe0ff */
[----:B------:R-:W-:Y:S01]  /*0100*/  UIADD3 UR5, UPT, UPT, UR4, 0x400, URZ ;  /* 0x0000040004057890 */ /* 0x000fe2000fffe0ff */
[-CC-:B------:R-:W-:Y:S01]  /*0110*/  IMAD R7, R3, R6.reuse, R2.reuse ;  /* 0x0000000603077224 */ /* 0x180fe200078e0202 */
[----:B------:R-:W-:Y:S01]  /*0120*/  MOV R25, RZ ;  /* 0x000000ff00197202 */ /* 0x000fe20000000f00 */
[----:B------:R-:W-:Y:S01]  /*0130*/  IMAD R18, R5, R6, R2 ;  /* 0x0000000605127224 */ /* 0x000fe200078e0202 */
[----:B------:R-:W-:Y:S01]  /*0140*/  SHF.R.U32.HI R8, RZ, 0x4, R8 ;  /* 0x00000004ff087819 */ /* 0x000fe20000011608 */
[----:B------:R-:W1:Y:S01]  /*0150*/  LDC R0, c[0x0][0x398] ;  /* 0x0000e600ff007b82 */ /* 0x000e620000000800 */
[----:B------:R-:W-:Y:S02]  /*0160*/  IMAD R7, R10, 0x10, R7 ;  /* 0x000000100a077824 */ /* 0x000fe400078e0207 */
[----:B------:R-:W-:-:S05]  /*0170*/  IADD3 R19, PT, PT, -R8, RZ, RZ ;  /* 0x000000ff08137210 */ /* 0x000fca0007ffe1ff */
[----:B------:R-:W2:Y:S01]  /*0180*/  LDC.64 R22, c[0x0][0x380] ;  /* 0x0000e000ff167b82 */ /* 0x000ea20000000a00 */
[----:B0-----:R-:W-:Y:S02]  /*0190*/  ULEA UR5, UR6, UR5, 0x18 ;  /* 0x0000000506057291 */ /* 0x001fe4000f8ec0ff */
[----:B------:R-:W-:-:S04]  /*01a0*/  ULEA UR4, UR6, UR4, 0x18 ;  /* 0x0000000406047291 */ /* 0x000fc8000f8ec0ff */
[----:B------:R-:W-:Y:S02]  /*01b0*/  LEA R16, R2, UR5, 0x2 ;  /* 0x0000000502107c11 */ /* 0x000fe4000f8e10ff */
[----:B------:R-:W-:-:S03]  /*01c0*/  LEA R17, R3, UR4, 0x6 ;  /* 0x0000000403117c11 */ /* 0x000fc6000f8e30ff */
[----:B------:R-:W-:Y:S01]  /*01d0*/  IMAD R21, R3, 0x40, R16 ;  /* 0x0000004003157824 */ /* 0x000fe200078e0210 */
[----:B------:R-:W-:-:S07]  /*01e0*/  LEA R20, R2, R17, 0x2 ;  /* 0x0000001102147211 */ /* 0x000fce00078e10ff */
.L_x_1:
[----:B-1----:R-:W-:Y:S01]  /*01f0*/  MOV R6, R0 ;  /* 0x0000000000067202 */ /* 0x002fe20000000f00 */
[----:B------:R-:W-:Y:S01]  /*0200*/  HFMA2 R29, -RZ, RZ, 0, 0 ;  /* 0x00000000ff1d7431 */ /* 0x000fe200000001ff */
[----:B------:R-:W-:Y:S02]  /*0210*/  VIMNMX R9, PT, PT, R4, R3, !PT ;  /* 0x0000000304097248 */ /* 0x000fe40007fe0100 */
[-C--:B------:R-:W-:Y:S02]  /*0220*/  ISETP.GE.AND P0, PT, R2, R6.reuse, PT ;  /* 0x000000060200720c */ /* 0x080fe40003f06270 */
[-C--:B------:R-:W-:Y:S01]  /*0230*/  ISETP.GE.AND P1, PT, R9, R6.reuse, PT ;  /* 0x000000060900720c */ /* 0x080fe20003f26270 */
[----:B--2---:R-:W-:Y:S01]  /*0240*/  IMAD.WIDE R8, R18, 0x4, R22 ;  /* 0x0000000412087825 */ /* 0x004fe200078e0216 */
[----:B------:R-:W-:Y:S02]  /*0250*/  ISETP.GE.U32.OR P0, PT, R5, R6, P0 ;  /* 0x000000060500720c */ /* 0x000fe40000706470 */
[----:B------:R-:W-:-:S09]  /*0260*/  MOV R24, RZ ;  /* 0x000000ff00187202 */ /* 0x000fd20000000f00 */
[----:B------:R-:W0:Y:S02]  /*0270*/  @!P1 LDC.64 R10, c[0x0][0x388] ;  /* 0x0000e200ff0a9b82 */ /* 0x000e240000000a00 */
[----:B------:R-:W2:Y:S01]  /*0280*/  @!P0 LDG.E R29, desc[UR8][R8.64] ;  /* 0x00000008081d8981 */ /* 0x000ea2000c1e1900 */
[----:B0-----:R-:W-:-:S05]  /*0290*/  @!P1 IMAD.WIDE R10, R7, 0x4, R10 ;  /* 0x00000004070a9825 */ /* 0x001fca00078e020a */
[----:B------:R-:W3:Y:S01]  /*02a0*/  @!P1 LDG.E R24, desc[UR8][R10.64] ;  /* 0x000000080a189981 */ /* 0x000ee2000c1e1900 */
[----:B------:R-:W-:-:S05]  /*02b0*/  VIADD R19, R19, 0x1 ;  /* 0x0000000113137836 */ /* 0x000fca0000000000 */
[----:B------:R-:W-:Y:S02]  /*02c0*/  ISETP.NE.AND P0, PT, R19, RZ, PT ;  /* 0x000000ff1300720c */ /* 0x000fe40003f05270 */
[----:B------:R-:W-:Y:S02]  /*02d0*/  IADD3 R3, PT, PT, R3, 0x10, RZ ;  /* 0x0000001003037810 */ /* 0x000fe40007ffe0ff */
[----:B------:R-:W-:Y:S02]  /*02e0*/  IADD3 R18, PT, PT, R18, 0x10, RZ ;  /* 0x0000001012127810 */ /* 0x000fe40007ffe0ff */
[----:B------:R-:W-:Y:S02]  /*02f0*/  IADD3 R2, PT, PT, R2, 0x10, RZ ;  /* 0x0000001002027810 */ /* 0x000fe40007ffe0ff */
[----:B------:R-:W-:Y:S01]  /*0300*/  LEA R7, R6, R7, 0x4 ;  /* 0x0000000706077211 */ /* 0x000fe200078e20ff */
[----:B--2---:R-:W-:Y:S04]  /*0310*/  STS [R20], R29 ;  /* 0x0000001d14007388 */ /* 0x004fe80000000800 */
[----:B---3--:R-:W-:Y:S01]  /*0320*/  STS [R21], R24 ;  /* 0x0000001815007388 */ /* 0x008fe20000000800 */
[----:B------:R-:W-:Y:S06]  /*0330*/  BAR.SYNC.DEFER_BLOCKING 0x0 ;  /* 0x0000000000007b1d */ /* 0x000fec0000010000 */
[----:B------:R-:W-:Y:S04]  /*0340*/  LDS R26, [R16] ;  /* 0x00000000101a7984 */ /* 0x000fe80000000800 */
[----:B------:R-:W0:Y:S04]  /*0350*/  LDS.128 R12, [R17] ;  /* 0x00000000110c7984 */ /* 0x000e280000000c00 */
[----:B------:R-:W1:Y:S04]  /*0360*/  LDS R28, [R16+0x40] ;  /* 0x00004000101c7984 */ /* 0x000e680000000800 */
[----:B------:R-:W2:Y:S04]  /*0370*/  LDS R27, [R16+0x80] ;  /* 0x00008000101b7984 */ /* 0x000ea80000000800 */
[----:B------:R-:W-:Y:S04]  /*0380*/  LDS.128 R8, [R17+0x10] ;  /* 0x0000100011087984 */ /* 0x000fe80000000c00 */
[----:B------:R-:W-:Y:S01]  /*0390*/  LDS R24, [R16+0x140] ;  /* 0x0001400010187984 */ /* 0x000fe20000000800 */
[----:B0-----:R-:W-:-:S03]  /*03a0*/  FFMA R26, R12, R26, R25 ;  /* 0x0000001a0c1a7223 */ /* 0x001fc60000000019 */
[----:B------:R-:W0:Y:S01]  /*03b0*/  LDS R12, [R16+0xc0] ;  /* 0x0000c000100c7984 */ /* 0x000e220000000800 */
[----:B-1----:R-:W-:-:S03]  /*03c0*/  FFMA R26, R28, R13, R26 ;  /* 0x0000000d1c1a7223 */ /* 0x002fc6000000001a */
[----:B------:R-:W1:Y:S04]  /*03d0*/  LDS R13, [R16+0x100] ;  /* 0x00010000100d7984 */ /* 0x000e680000000800 */
[----:B------:R-:W3:Y:S01]  /*03e0*/  LDS R25, [R16+0x180] ;  /* 0x0001800010197984 */ /* 0x000ee20000000800 */
[----:B--2---:R-:W-:-:S04]  /*03f0*/  FFMA R27, R27, R14, R26 ;  /* 0x0000000e1b1b7223 */ /* 0x004fc8000000001a */
[----:B0-----:R-:W-:Y:S02]  /*0400*/  FFMA R15, R12, R15, R27 ;  /* 0x0000000f0c0f7223 */ /* 0x001fe4000000001b */
[----:B------:R-:W-:Y:S02]  /*0410*/  LDS R27, [R16+0x200] ;  /* 0x00020000101b7984 */ /* 0x000fe40000000800 */
[----:B-1----:R-:W-:Y:S02]  /*0420*/  FFMA R13, R8, R13, R15 ;  /* 0x0000000d080d7223 */ /* 0x002fe4000000000f */
[----:B------:R-:W0:Y:S02]  /*0430*/  LDS R8, [R16+0x1c0] ;  /* 0x0001c00010087984 */ /* 0x000e240000000800 */
[----:B------:R-:W-:Y:S02]  /*0440*/  FFMA R26, R24, R9, R13 ;  /* 0x00000009181a7223 */ /* 0x000fe4000000000d */
[----:B------:R-:W1:Y:S04]  /*0450*/  LDS.128 R12, [R17+0x20] ;  /* 0x00002000110c7984 */ /* 0x000e680000000c00 */
[----:B------:R-:W2:Y:S01]  /*0460*/  LDS R24, [R16+0x240] ;  /* 0x0002400010187984 */ /* 0x000ea20000000800 */
[----:B---3--:R-:W-:-:S03]  /*0470*/  FFMA R9, R25, R10, R26 ;  /* 0x0000000a19097223 */ /* 0x008fc6000000001a */
[----:B------:R-:W3:Y:S01]  /*0480*/  LDS R25, [R16+0x280] ;  /* 0x0002800010197984 */ /* 0x000ee20000000800 */
[----:B0-----:R-:W-:-:S04]  /*0490*/  FFMA R9, R8, R11, R9 ;  /* 0x0000000b08097223 */ /* 0x001fc80000000009 */
[----:B-1----:R-:W-:Y:S02]  /*04a0*/  FFMA R9, R12, R27, R9 ;  /* 0x0000001b0c097223 */ /* 0x002fe40000000009 */
[----:B------:R-:W0:Y:S02]  /*04b0*/  LDS R12, [R16+0x2c0] ;  /* 0x0002c000100c7984 */ /* 0x000e240000000800 */
[----:B--2---:R-:W-:Y:S02]  /*04c0*/  FFMA R24, R24, R13, R9 ;  /* 0x0000000d18187223 */ /* 0x004fe40000000009 */
[----:B------:R-:W-:Y:S04]  /*04d0*/  LDS R13, [R16+0x300] ;  /* 0x00030000100d7984 */ /* 0x000fe80000000800 */
[----:B------:R-:W1:Y:S01]  /*04e0*/  LDS.128 R8, [R17+0x30] ;  /* 0x0000300011087984 */ /* 0x000e620000000c00 */
[----:B---3--:R-:W-:-:S03]  /*04f0*/  FFMA R25, R25, R14, R24 ;  /* 0x0000000e19197223 */ /* 0x008fc60000000018 */
[----:B------:R-:W2:Y:S04]  /*0500*/  LDS R27, [R16+0x340] ;  /* 0x00034000101b7984 */ /* 0x000ea80000000800 */
[----:B------:R-:W3:Y:S04]  /*0510*/  LDS R24, [R16+0x380] ;  /* 0x0003800010187984 */ /* 0x000ee80000000800 */
[----:B------:R-:W4:Y:S01]  /*0520*/  LDS R14, [R16+0x3c0] ;  /* 0x0003c000100e7984 */ /* 0x000f220000000800 */
[----:B0-----:R-:W-:-:S04]  /*0530*/  FFMA R15, R12, R15, R25 ;  /* 0x0000000f0c0f7223 */ /* 0x001fc80000000019 */
[----:B-1----:R-:W-:-:S04]  /*0540*/  FFMA R8, R8, R13, R15 ;  /* 0x0000000d08087223 */ /* 0x002fc8000000000f */
[----:B--2---:R-:W-:-:S04]  /*0550*/  FFMA R9, R27, R9, R8 ;  /* 0x000000091b097223 */ /* 0x004fc80000000008 */
[----:B---3--:R-:W-:-:S04]  /*0560*/  FFMA R9, R24, R10, R9 ;  /* 0x0000000a18097223 */ /* 0x008fc80000000009 */
[----:B----4-:R-:W-:Y:S01]  /*0570*/  FFMA R25, R14, R11, R9 ;  /* 0x0000000b0e197223 */ /* 0x010fe20000000009 */
[----:B------:R-:W-:Y:S06]  /*0580*/  BAR.SYNC.DEFER_BLOCKING 0x0 ;  /* 0x0000000000007b1d */ /* 0x000fec0000010000 */
[----:B------:R-:W-:Y:S05]  /*0590*/  @P0 BRA `(.L_x_1) ;  /* 0xfffffffc00140947 */ /* 0x000fea000383ffff */
.L_x_0:
[----:B------:R-:W-:-:S04]  /*05a0*/  VIMNMX R3, PT, PT, R5, R4, !PT ;  /* 0x0000000405037248 */ /* 0x000fc80007fe0100 */
[----:B------:R-:W-:-:S13]  /*05b0*/  ISETP.GE.AND P0, PT, R3, R6, PT ;  /* 0x000000060300720c */ /* 0x000fda0003f06270 */
[----:B------:R-:W-:Y:S05]  /*05c0*/  @P0 EXIT ;  /* 0x000000000000094d */ /* 0x000fea0003800000 */
[----:B------:R-:W0:Y:S01]  /*05d0*/  LDC.64 R2, c[0x0][0x390] ;  /* 0x0000e400ff027b82 */ /* 0x000e220000000a00 */
[----:B------:R-:W-:-:S04]  /*05e0*/  IMAD R5, R5, R6, R4 ;  /* 0x0000000605057224 */ /* 0x000fc800078e0204 */
[----:B0-----:R-:W-:-:S05]  /*05f0*/  IMAD.WIDE R2, R5, 0x4, R2 ;  /* 0x0000000405027825 */ /* 0x001fca00078e0202 */
[----:B------:R-:W-:Y:S01]  /*0600*/  STG.E desc[UR8][R2.64], R25 ;  /* 0x0000001902007986 */ /* 0x000fe2000c101908 */
[----:B------:R-:W-:Y:S05]  /*0610*/  EXIT ;  /* 0x000000000000794d */ /* 0x000fea0003800000 */
.L_x_2:
[----:B------:R-:W-:-:S00]  /*0620*/  BRA `(.L_x_2) ;  /* 0xfffffffc00fc7947 */ /* 0x000fc0000383ffff */
[----:B------:R-:W-:-:S00]  /*0630*/  NOP ;  /* 0x0000000000007918 */ /* 0x000fc00000000000 */
        /* <DEDUP_REMOVED lines=12> */
.L_x_3:


//--------------------- .nv.shared._Z15MatrixMulKernelPfS_S_i --------------------------
	.section	.nv.shared._Z15MatrixMulKernelPfS_S_i,"aw",@nobits
	.sectionflags	@""
	.align	4
.nv.shared._Z15MatrixMulKernelPfS_S_i:
	.zero		3072


//--------------------- .nv.shared.reserved.0     --------------------------
	.section	.nv.shared.reserved.0,"aw",@nobits
	.weak		__nv_reservedSMEM_offset_0_alias
	.size		__nv_reservedSMEM_offset_0_alias, 0, 64
	.other		__nv_reservedSMEM_offset_0_alias,@"STO_CUDA_RESERVED_SHARED STV_DEFAULT"
__nv_reservedSMEM_offset_0_alias:
	.zero		0
	.zero		64


//--------------------- .nv.constant0._Z15MatrixMulKernelPfS_S_i --------------------------
	.section	.nv.constant0._Z15MatrixMulKernelPfS_S_i,"a",@progbits
	.sectionflags	@""
	.align	4
.nv.constant0._Z15MatrixMulKernelPfS_S_i:
	.zero		924


//--------------------- SYMBOLS --------------------------

	.type		.nv.reservedSmem.offset0,@object
	.size		.nv.reservedSmem.offset0,0x4
	.type		.nv.reservedSmem.cap,@object
	.size		.nv.reservedSmem.cap,0x4
